	.headerflags	@"EF_CUDA_TEXMODE_UNIFIED EF_CUDA_64BIT_ADDRESS EF_CUDA_ACCELERATORS EF_CUDA_SM90 EF_CUDA_VIRTUAL_SM(EF_CUDA_SM90)"
	.elftype	@"ET_EXEC"


//--------------------- .nv.info                  --------------------------
	.section	.nv.info,"",@"SHT_CUDA_INFO"
	.align	4


	//----- nvinfo : EIATTR_REGCOUNT
	.align		4
        /*0000*/ 	.byte	0x04, 0x2f
        /*0002*/ 	.short	(.L_3 - .L_2)
	.align		4
.L_2:
        /*0004*/ 	.word	index@(triton_poi_fused__native_batch_norm_legit_no_training_add_43)
        /*0008*/ 	.word	0x00000016


	//----- nvinfo : EIATTR_MIN_STACK_SIZE
	.align		4
.L_3:
        /*000c*/ 	.byte	0x04, 0x12
        /*000e*/ 	.short	(.L_5 - .L_4)
	.align		4
.L_4:
        /*0010*/ 	.word	index@(triton_poi_fused__native_batch_norm_legit_no_training_add_43)
        /*0014*/ 	.word	0x00000000


	//----- nvinfo : EIATTR_FRAME_SIZE
	.align		4
.L_5:
        /*0018*/ 	.byte	0x04, 0x11
        /*001a*/ 	.short	(.L_7 - .L_6)
	.align		4
.L_6:
        /*001c*/ 	.word	index@(triton_poi_fused__native_batch_norm_legit_no_training_add_43)
        /*0020*/ 	.word	0x00000000


	//----- nvinfo : EIATTR_MIN_STACK_SIZE
	.align		4
.L_7:
        /*0024*/ 	.byte	0x04, 0x12
        /*0026*/ 	.short	(.L_9 - .L_8)
	.align		4
.L_8:
        /*0028*/ 	.word	index@(triton_poi_fused__native_batch_norm_legit_no_training_add_43)
        /*002c*/ 	.word	0x00000000
.L_9:


//--------------------- .nv.info.triton_poi_fused__native_batch_norm_legit_no_training_add_43 --------------------------
	.section	.nv.info.triton_poi_fused__native_batch_norm_legit_no_training_add_43,"",@"SHT_CUDA_INFO"
	.sectionflags	@""
	.align	4


	//----- nvinfo : EIATTR_CUDA_API_VERSION
	.align		4
        /*0000*/ 	.byte	0x04, 0x37
        /*0002*/ 	.short	(.L_11 - .L_10)
.L_10:
        /*0004*/ 	.word	0x0000007c


	//----- nvinfo : EIATTR_KPARAM_INFO
	.align		4
.L_11:
        /*0008*/ 	.byte	0x04, 0x17
        /*000a*/ 	.short	(.L_13 - .L_12)
.L_12:
        /*000c*/ 	.word	0x00000000
        /*0010*/ 	.short	0x0007
        /*0012*/ 	.short	0x0038
        /*0014*/ 	.byte	0x00, 0xf0, 0x11, 0x00


	//----- nvinfo : EIATTR_KPARAM_INFO
	.align		4
.L_13:
        /*0018*/ 	.byte	0x04, 0x17
        /*001a*/ 	.short	(.L_15 - .L_14)
.L_14:
        /*001c*/ 	.word	0x00000000
        /*0020*/ 	.short	0x0006
        /*0022*/ 	.short	0x0030
        /*0024*/ 	.byte	0x00, 0xf4, 0x21, 0x00


	//----- nvinfo : EIATTR_KPARAM_INFO
	.align		4
.L_15:
        /*0028*/ 	.byte	0x04, 0x17
        /*002a*/ 	.short	(.L_17 - .L_16)
.L_16:
        /*002c*/ 	.word	0x00000000
        /*0030*/ 	.short	0x0005
        /*0032*/ 	.short	0x0028
        /*0034*/ 	.byte	0x00, 0xf4, 0x21, 0x00


	//----- nvinfo : EIATTR_KPARAM_INFO
	.align		4
.L_17:
        /*0038*/ 	.byte	0x04, 0x17
        /*003a*/ 	.short	(.L_19 - .L_18)
.L_18:
        /*003c*/ 	.word	0x00000000
        /*0040*/ 	.short	0x0004
        /*0042*/ 	.short	0x0020
        /*0044*/ 	.byte	0x00, 0xf4, 0x21, 0x00


	//----- nvinfo : EIATTR_KPARAM_INFO
	.align		4
.L_19:
        /*0048*/ 	.byte	0x04, 0x17
        /*004a*/ 	.short	(.L_21 - .L_20)
.L_20:
        /*004c*/ 	.word	0x00000000
        /*0050*/ 	.short	0x0003
        /*0052*/ 	.short	0x0018
        /*0054*/ 	.byte	0x00, 0xf4, 0x21, 0x00


	//----- nvinfo : EIATTR_KPARAM_INFO
	.align		4
.L_21:
        /*0058*/ 	.byte	0x04, 0x17
        /*005a*/ 	.short	(.L_23 - .L_22)
.L_22:
        /*005c*/ 	.word	0x00000000
        /*0060*/ 	.short	0x0002
        /*0062*/ 	.short	0x0010
        /*0064*/ 	.byte	0x00, 0xf4, 0x21, 0x00


	//----- nvinfo : EIATTR_KPARAM_INFO
	.align		4
.L_23:
        /*0068*/ 	.byte	0x04, 0x17
        /*006a*/ 	.short	(.L_25 - .L_24)
.L_24:
        /*006c*/ 	.word	0x00000000
        /*0070*/ 	.short	0x0001
        /*0072*/ 	.short	0x0008
        /*0074*/ 	.byte	0x00, 0xf4, 0x21, 0x00


	//----- nvinfo : EIATTR_KPARAM_INFO
	.align		4
.L_25:
        /*0078*/ 	.byte	0x04, 0x17
        /*007a*/ 	.short	(.L_27 - .L_26)
.L_26:
        /*007c*/ 	.word	0x00000000
        /*0080*/ 	.short	0x0000
        /*0082*/ 	.short	0x0000
        /*0084*/ 	.byte	0x00, 0xf4, 0x21, 0x00


	//----- nvinfo : EIATTR_SPARSE_MMA_MASK
	.align		4
.L_27:
        /*0088*/ 	.byte	0x03, 0x50
        /*008a*/ 	.short	0x0000


	//----- nvinfo : EIATTR_MAXREG_COUNT
	.align		4
        /*008c*/ 	.byte	0x03, 0x1b
        /*008e*/ 	.short	0x00ff


	//----- nvinfo : EIATTR_EXIT_INSTR_OFFSETS
	.align		4
        /*0090*/ 	.byte	0x04, 0x1c
        /*0092*/ 	.short	(.L_29 - .L_28)


	//   ....[0]....
.L_28:
        /*0094*/ 	.word	0x00000310


	//   ....[1]....
        /*0098*/ 	.word	0x00000330


	//----- nvinfo : EIATTR_REQNTID
	.align		4
.L_29:
        /*009c*/ 	.byte	0x04, 0x10
        /*009e*/ 	.short	(.L_31 - .L_30)
.L_30:
        /*00a0*/ 	.word	0x00000080
        /*00a4*/ 	.word	0x00000001
        /*00a8*/ 	.word	0x00000001


	//----- nvinfo : EIATTR_CBANK_PARAM_SIZE
	.align		4
.L_31:
        /*00ac*/ 	.byte	0x03, 0x19
        /*00ae*/ 	.short	0x003c


	//----- nvinfo : EIATTR_PARAM_CBANK
	.align		4
        /*00b0*/ 	.byte	0x04, 0x0a
        /*00b2*/ 	.short	(.L_33 - .L_32)
	.align		4
.L_32:
        /*00b4*/ 	.word	index@(.nv.constant0.triton_poi_fused__native_batch_norm_legit_no_training_add_43)
        /*00b8*/ 	.short	0x0210
        /*00ba*/ 	.short	0x003c


	//----- nvinfo : EIATTR_SW_WAR
	.align		4
.L_33:
        /*00bc*/ 	.byte	0x04, 0x36
        /*00be*/ 	.short	(.L_35 - .L_34)
.L_34:
        /*00c0*/ 	.word	0x00000008
.L_35:


//--------------------- .nv.callgraph             --------------------------
	.section	.nv.callgraph,"",@"SHT_CUDA_CALLGRAPH"
	.align	4
	.sectionentsize	8
	.align		4
        /*0000*/ 	.word	0x00000000
	.align		4
        /*0004*/ 	.word	0xffffffff
	.align		4
        /*0008*/ 	.word	0x00000000
	.align		4
        /*000c*/ 	.word	0xfffffffe
	.align		4
        /*0010*/ 	.word	0x00000000
	.align		4
        /*0014*/ 	.word	0xfffffffd
	.align		4
        /*0018*/ 	.word	0x00000000
	.align		4
        /*001c*/ 	.word	0xfffffffc


//--------------------- .nv.constant4             --------------------------
	.section	.nv.constant4,"a",@progbits
	.align	8
	.align		8
.nv.constant4:
        /*0000*/ 	.dword	_$_str
	.align		8
        /*0008*/ 	.dword	_$_str_$_2


//--------------------- .text.triton_poi_fused__native_batch_norm_legit_no_training_add_43 --------------------------
	.section	.text.triton_poi_fused__native_batch_norm_legit_no_training_add_43,"ax",@progbits
	.align	128
        .global         triton_poi_fused__native_batch_norm_legit_no_training_add_43
        .type           triton_poi_fused__native_batch_norm_legit_no_training_add_43,@function
        .size           triton_poi_fused__native_batch_norm_legit_no_training_add_43,(.L_x_1 - triton_poi_fused__native_batch_norm_legit_no_training_add_43)
        .other          triton_poi_fused__native_batch_norm_legit_no_training_add_43,@"STO_CUDA_ENTRY STV_DEFAULT"
triton_poi_fused__native_batch_norm_legit_no_training_add_43:
.text.triton_poi_fused__native_batch_norm_legit_no_training_add_43:
[----:B------:R-:W0:Y:S01]  /*0000*/  LDC R1, c[0x0][0x28] ;  /* 0x00000a00ff017b82 */ /* 0x000e220000000800 */
[----:B------:R-:W1:Y:S07]  /*0010*/  S2R R0, SR_TID.X ;  /* 0x0000000000007919 */ /* 0x000e6e0000002100 */
[----:B------:R-:W2:Y:S01]  /*0020*/  LDC.64 R12, c[0x0][0x220] ;  /* 0x00008800ff0c7b82 */ /* 0x000ea20000000a00 */
[----:B------:R-:W-:Y:S01]  /*0030*/  ULDC.64 UR4, c[0x0][0x208] ;  /* 0x0000820000047ab9 */ /* 0x000fe20000000a00 */
[----:B------:R-:W3:Y:S06]  /*0040*/  S2R R3, SR_CTAID.X ;  /* 0x0000000000037919 */ /* 0x000eec0000002500 */
[----:B------:R-:W4:Y:S08]  /*0050*/  LDC.64 R8, c[0x0][0x210] ;  /* 0x00008400ff087b82 */ /* 0x000f300000000a00 */
[----:B------:R-:W5:Y:S08]  /*0060*/  LDC.64 R10, c[0x0][0x218] ;  /* 0x00008600ff0a7b82 */ /* 0x000f700000000a00 */
[----:B------:R-:W5:Y:S01]  /*0070*/  LDC.64 R14, c[0x0][0x228] ;  /* 0x00008a00ff0e7b82 */ /* 0x000f620000000a00 */
[----:B-1----:R-:W-:-:S07]  /*0080*/  LOP3.LUT R0, R0, 0x7f, RZ, 0xc0, !PT ;  /* 0x0000007f00007812 */ /* 0x002fce00078ec0ff */
[----:B------:R-:W1:Y:S01]  /*0090*/  LDC.64 R16, c[0x0][0x230] ;  /* 0x00008c00ff107b82 */ /* 0x000e620000000a00 */
[----:B---3--:R-:W-:-:S04]  /*00a0*/  LEA R0, R3, R0, 0x7 ;  /* 0x0000000003007211 */ /* 0x008fc800078e38ff */
[C---:B------:R-:W-:Y:S01]  /*00b0*/  ISETP.GE.AND P2, PT, R0.reuse, 0xc00, PT ;  /* 0x00000c000000780c */ /* 0x040fe20003f46270 */
[----:B------:R-:W-:Y:S02]  /*00c0*/  IMAD.HI R2, R0, 0x2aaaaaab, RZ ;  /* 0x2aaaaaab00027827 */ /* 0x000fe400078e02ff */
[----:B------:R-:W3:Y:S03]  /*00d0*/  LDC.64 R4, c[0x0][0x238] ;  /* 0x00008e00ff047b82 */ /* 0x000ee60000000a00 */
[----:B------:R-:W-:-:S04]  /*00e0*/  SHF.R.U32.HI R3, RZ, 0x1f, R2 ;  /* 0x0000001fff037819 */ /* 0x000fc80000011602 */
[----:B------:R-:W-:-:S05]  /*00f0*/  LEA.HI R3, R2, R3, RZ, 0x1d ;  /* 0x0000000302037211 */ /* 0x000fca00078fe8ff */
[----:B------:R-:W-:Y:S01]  /*0100*/  IMAD R19, R3, -0x30, R0 ;  /* 0xffffffd003137824 */ /* 0x000fe200078e0200 */
[----:B------:R-:W-:-:S03]  /*0110*/  CS2R R2, SRZ ;  /* 0x0000000000027805 */ /* 0x000fc6000001ff00 */
[----:B--2---:R-:W-:-:S05]  /*0120*/  IMAD.WIDE R12, R19, 0x4, R12 ;  /* 0x00000004130c7825 */ /* 0x004fca00078e020c */
[----:B------:R2:W3:Y:S01]  /*0130*/  @!P2 LDG.E.EL R2, desc[UR4][R12.64] ;  /* 0x000000040c02a981 */ /* 0x0004e2000c2e1900 */
[----:B------:R-:W-:Y:S01]  /*0140*/  CS2R R6, SRZ ;  /* 0x0000000000067805 */ /* 0x000fe2000001ff00 */
[----:B----4-:R-:W-:-:S04]  /*0150*/  IMAD.WIDE R8, R0, 0x4, R8 ;  /* 0x0000000400087825 */ /* 0x010fc800078e0208 */
[C---:B-----5:R-:W-:Y:S01]  /*0160*/  IMAD.WIDE R10, R19.reuse, 0x4, R10 ;  /* 0x00000004130a7825 */ /* 0x060fe200078e020a */
[----:B------:R4:W5:Y:S03]  /*0170*/  @!P2 LDG.E R6, desc[UR4][R8.64] ;  /* 0x000000040806a981 */ /* 0x000966000c1e1900 */
[C---:B0-2---:R-:W-:Y:S01]  /*0180*/  IMAD.WIDE R12, R19.reuse, 0x4, R14 ;  /* 0x00000004130c7825 */ /* 0x045fe200078e020e */
[----:B------:R0:W5:Y:S03]  /*0190*/  @!P2 LDG.E.EL R3, desc[UR4][R10.64] ;  /* 0x000000040a03a981 */ /* 0x000166000c2e1900 */
[----:B-1----:R-:W-:Y:S01]  /*01a0*/  IMAD.WIDE R14, R19, 0x4, R16 ;  /* 0x00000004130e7825 */ /* 0x002fe200078e0210 */
[----:B------:R-:W-:Y:S01]  /*01b0*/  CS2R R16, SRZ ;  /* 0x0000000000107805 */ /* 0x000fe2000001ff00 */
[----:B------:R-:W2:Y:S01]  /*01c0*/  @!P2 LDG.E.EL R7, desc[UR4][R12.64] ;  /* 0x000000040c07a981 */ /* 0x000ea2000c2e1900 */
[----:B----4-:R-:W1:Y:S01]  /*01d0*/  LDC.64 R8, c[0x0][0x240] ;  /* 0x00009000ff087b82 */ /* 0x010e620000000a00 */
[----:B---3--:R-:W-:-:S03]  /*01e0*/  IMAD.WIDE R4, R0, 0x4, R4 ;  /* 0x0000000400047825 */ /* 0x008fc600078e0204 */
[----:B------:R-:W2:Y:S04]  /*01f0*/  @!P2 LDG.E.EL R16, desc[UR4][R14.64] ;  /* 0x000000040e10a981 */ /* 0x000ea8000c2e1900 */
[----:B------:R-:W3:Y:S01]  /*0200*/  @!P2 LDG.E R17, desc[UR4][R4.64] ;  /* 0x000000040411a981 */ /* 0x000ee2000c1e1900 */
[----:B0-----:R-:W-:Y:S01]  /*0210*/  HFMA2.MMA R11, -RZ, RZ, 1.625, 0 ;  /* 0x3e800000ff0b7435 */ /* 0x001fe200000001ff */
[----:B------:R-:W-:-:S04]  /*0220*/  FADD R2, R2, 0.0010000000474974513054 ;  /* 0x3a83126f02027421 */ /* 0x000fc80000000000 */
[----:B------:R-:W0:Y:S01]  /*0230*/  MUFU.SQRT R10, R2 ;  /* 0x00000002000a7308 */ /* 0x000e220000002000 */
[----:B-----5:R-:W-:Y:S01]  /*0240*/  FADD R3, -R3, R6 ;  /* 0x0000000603037221 */ /* 0x020fe20000000100 */
[C---:B0-----:R-:W-:Y:S02]  /*0250*/  FSETP.GT.AND P0, PT, R10.reuse, 8.50705917302346158658e+37, PT ;  /* 0x7e8000000a00780b */ /* 0x041fe40003f04000 */
[----:B------:R-:W-:Y:S02]  /*0260*/  FSETP.GEU.AND P1, PT, R10, 1.175494350822287508e-38, PT ;  /* 0x008000000a00780b */ /* 0x000fe40003f2e000 */
[----:B------:R-:W-:-:S09]  /*0270*/  FSEL R11, R11, 1, P0 ;  /* 0x3f8000000b0b7808 */ /* 0x000fd20000000000 */
[----:B------:R-:W-:Y:S02]  /*0280*/  @P0 FMUL R10, R10, 0.25 ;  /* 0x3e8000000a0a0820 */ /* 0x000fe40000400000 */
[----:B------:R-:W-:Y:S02]  /*0290*/  @!P1 FMUL R11, R11, 16777216 ;  /* 0x4b8000000b0b9820 */ /* 0x000fe40000400000 */
[----:B------:R-:W-:-:S06]  /*02a0*/  @!P1 FMUL R10, R10, 16777216 ;  /* 0x4b8000000a0a9820 */ /* 0x000fcc0000400000 */
[----:B------:R-:W0:Y:S02]  /*02b0*/  MUFU.RCP R10, R10 ;  /* 0x0000000a000a7308 */ /* 0x000e240000001000 */
[----:B0-----:R-:W-:-:S04]  /*02c0*/  FMUL R2, R10, R11 ;  /* 0x0000000b0a027220 */ /* 0x001fc80000400000 */
[----:B------:R-:W-:-:S04]  /*02d0*/  FMUL R3, R3, R2 ;  /* 0x0000000203037220 */ /* 0x000fc80000400000 */
[----:B--2---:R-:W-:Y:S01]  /*02e0*/  FFMA R16, R3, R7, R16 ;  /* 0x0000000703107223 */ /* 0x004fe20000000010 */
[----:B-1----:R-:W-:-:S04]  /*02f0*/  IMAD.WIDE R2, R0, 0x4, R8 ;  /* 0x0000000400027825 */ /* 0x002fc800078e0208 */
[----:B---3--:R-:W-:Y:S01]  /*0300*/  FADD R17, R16, R17 ;  /* 0x0000001110117221 */ /* 0x008fe20000000000 */
[----:B------:R-:W-:Y:S06]  /*0310*/  @P2 EXIT ;  /* 0x000000000000294d */ /* 0x000fec0003800000 */
[----:B------:R-:W-:Y:S01]  /*0320*/  STG.E desc[UR4][R2.64], R17 ;  /* 0x0000001102007986 */ /* 0x000fe2000c101904 */
[----:B------:R-:W-:Y:S05]  /*0330*/  EXIT ;  /* 0x000000000000794d */ /* 0x000fea0003800000 */
.L_x_0:
[----:B------:R-:W-:-:S00]  /*0340*/  BRA `(.L_x_0) ;  /* 0xfffffffc00fc7947 */ /* 0x000fc0000383ffff */
[----:B------:R-:W-:-:S00]  /*0350*/  NOP ;  /* 0x0000000000007918 */ /* 0x000fc00000000000 */
        /* <DEDUP_REMOVED lines=10> */
.L_x_1:


//--------------------- .nv.global.init           --------------------------
	.section	.nv.global.init,"aw",@progbits
.nv.global.init:
	.type		_$_str,@object
	.size		_$_str,(_$_str_$_2 - _$_str)
_$_str:
        /*0000*/ 	.byte	0x5f, 0x5f, 0x43, 0x55, 0x44, 0x41, 0x5f, 0x46, 0x54, 0x5a, 0x00
	.type		_$_str_$_2,@object
	.size		_$_str_$_2,(.L_1 - _$_str_$_2)
_$_str_$_2:
        /*000b*/ 	.byte	0x5f, 0x5f, 0x43, 0x55, 0x44, 0x41, 0x5f, 0x50, 0x52, 0x45, 0x43, 0x5f, 0x53, 0x51, 0x52, 0x54
        /*001b*/ 	.byte	0x00
.L_1:


//--------------------- .nv.constant0.triton_poi_fused__native_batch_norm_legit_no_training_add_43 --------------------------
	.section	.nv.constant0.triton_poi_fused__native_batch_norm_legit_no_training_add_43,"a",@progbits
	.sectionflags	@""
	.align	4
.nv.constant0.triton_poi_fused__native_batch_norm_legit_no_training_add_43:
	.zero		588
